	.headerflags	@"EF_CUDA_TEXMODE_UNIFIED EF_CUDA_64BIT_ADDRESS EF_CUDA_ACCELERATORS EF_CUDA_SM90 EF_CUDA_VIRTUAL_SM(EF_CUDA_SM90)"
	.elftype	@"ET_EXEC"


//--------------------- .nv.info                  --------------------------
	.section	.nv.info,"",@"SHT_CUDA_INFO"
	.align	4


	//----- nvinfo : EIATTR_REGCOUNT
	.align		4
        /*0000*/ 	.byte	0x04, 0x2f
        /*0002*/ 	.short	(.L_3 - .L_2)
	.align		4
.L_2:
        /*0004*/ 	.word	index@(triton_poi_fused__native_batch_norm_legit_no_training_98)
        /*0008*/ 	.word	0x00000014


	//----- nvinfo : EIATTR_MIN_STACK_SIZE
	.align		4
.L_3:
        /*000c*/ 	.byte	0x04, 0x12
        /*000e*/ 	.short	(.L_5 - .L_4)
	.align		4
.L_4:
        /*0010*/ 	.word	index@(triton_poi_fused__native_batch_norm_legit_no_training_98)
        /*0014*/ 	.word	0x00000000


	//----- nvinfo : EIATTR_FRAME_SIZE
	.align		4
.L_5:
        /*0018*/ 	.byte	0x04, 0x11
        /*001a*/ 	.short	(.L_7 - .L_6)
	.align		4
.L_6:
        /*001c*/ 	.word	index@(triton_poi_fused__native_batch_norm_legit_no_training_98)
        /*0020*/ 	.word	0x00000000


	//----- nvinfo : EIATTR_MIN_STACK_SIZE
	.align		4
.L_7:
        /*0024*/ 	.byte	0x04, 0x12
        /*0026*/ 	.short	(.L_9 - .L_8)
	.align		4
.L_8:
        /*0028*/ 	.word	index@(triton_poi_fused__native_batch_norm_legit_no_training_98)
        /*002c*/ 	.word	0x00000000
.L_9:


//--------------------- .nv.info.triton_poi_fused__native_batch_norm_legit_no_training_98 --------------------------
	.section	.nv.info.triton_poi_fused__native_batch_norm_legit_no_training_98,"",@"SHT_CUDA_INFO"
	.sectionflags	@""
	.align	4


	//----- nvinfo : EIATTR_CUDA_API_VERSION
	.align		4
        /*0000*/ 	.byte	0x04, 0x37
        /*0002*/ 	.short	(.L_11 - .L_10)
.L_10:
        /*0004*/ 	.word	0x0000007c


	//----- nvinfo : EIATTR_KPARAM_INFO
	.align		4
.L_11:
        /*0008*/ 	.byte	0x04, 0x17
        /*000a*/ 	.short	(.L_13 - .L_12)
.L_12:
        /*000c*/ 	.word	0x00000000
        /*0010*/ 	.short	0x0006
        /*0012*/ 	.short	0x0030
        /*0014*/ 	.byte	0x00, 0xf0, 0x11, 0x00


	//----- nvinfo : EIATTR_KPARAM_INFO
	.align		4
.L_13:
        /*0018*/ 	.byte	0x04, 0x17
        /*001a*/ 	.short	(.L_15 - .L_14)
.L_14:
        /*001c*/ 	.word	0x00000000
        /*0020*/ 	.short	0x0005
        /*0022*/ 	.short	0x0028
        /*0024*/ 	.byte	0x00, 0xf4, 0x21, 0x00


	//----- nvinfo : EIATTR_KPARAM_INFO
	.align		4
.L_15:
        /*0028*/ 	.byte	0x04, 0x17
        /*002a*/ 	.short	(.L_17 - .L_16)
.L_16:
        /*002c*/ 	.word	0x00000000
        /*0030*/ 	.short	0x0004
        /*0032*/ 	.short	0x0020
        /*0034*/ 	.byte	0x00, 0xf4, 0x21, 0x00


	//----- nvinfo : EIATTR_KPARAM_INFO
	.align		4
.L_17:
        /*0038*/ 	.byte	0x04, 0x17
        /*003a*/ 	.short	(.L_19 - .L_18)
.L_18:
        /*003c*/ 	.word	0x00000000
        /*0040*/ 	.short	0x0003
        /*0042*/ 	.short	0x0018
        /*0044*/ 	.byte	0x00, 0xf4, 0x21, 0x00


	//----- nvinfo : EIATTR_KPARAM_INFO
	.align		4
.L_19:
        /*0048*/ 	.byte	0x04, 0x17
        /*004a*/ 	.short	(.L_21 - .L_20)
.L_20:
        /*004c*/ 	.word	0x00000000
        /*0050*/ 	.short	0x0002
        /*0052*/ 	.short	0x0010
        /*0054*/ 	.byte	0x00, 0xf4, 0x21, 0x00


	//----- nvinfo : EIATTR_KPARAM_INFO
	.align		4
.L_21:
        /*0058*/ 	.byte	0x04, 0x17
        /*005a*/ 	.short	(.L_23 - .L_22)
.L_22:
        /*005c*/ 	.word	0x00000000
        /*0060*/ 	.short	0x0001
        /*0062*/ 	.short	0x0008
        /*0064*/ 	.byte	0x00, 0xf4, 0x21, 0x00


	//----- nvinfo : EIATTR_KPARAM_INFO
	.align		4
.L_23:
        /*0068*/ 	.byte	0x04, 0x17
        /*006a*/ 	.short	(.L_25 - .L_24)
.L_24:
        /*006c*/ 	.word	0x00000000
        /*0070*/ 	.short	0x0000
        /*0072*/ 	.short	0x0000
        /*0074*/ 	.byte	0x00, 0xf4, 0x21, 0x00


	//----- nvinfo : EIATTR_SPARSE_MMA_MASK
	.align		4
.L_25:
        /*0078*/ 	.byte	0x03, 0x50
        /*007a*/ 	.short	0x0000


	//----- nvinfo : EIATTR_MAXREG_COUNT
	.align		4
        /*007c*/ 	.byte	0x03, 0x1b
        /*007e*/ 	.short	0x00ff


	//----- nvinfo : EIATTR_EXIT_INSTR_OFFSETS
	.align		4
        /*0080*/ 	.byte	0x04, 0x1c
        /*0082*/ 	.short	(.L_27 - .L_26)


	//   ....[0]....
.L_26:
        /*0084*/ 	.word	0x000002e0


	//   ....[1]....
        /*0088*/ 	.word	0x00000300


	//----- nvinfo : EIATTR_REQNTID
	.align		4
.L_27:
        /*008c*/ 	.byte	0x04, 0x10
        /*008e*/ 	.short	(.L_29 - .L_28)
.L_28:
        /*0090*/ 	.word	0x00000080
        /*0094*/ 	.word	0x00000001
        /*0098*/ 	.word	0x00000001


	//----- nvinfo : EIATTR_CBANK_PARAM_SIZE
	.align		4
.L_29:
        /*009c*/ 	.byte	0x03, 0x19
        /*009e*/ 	.short	0x0034


	//----- nvinfo : EIATTR_PARAM_CBANK
	.align		4
        /*00a0*/ 	.byte	0x04, 0x0a
        /*00a2*/ 	.short	(.L_31 - .L_30)
	.align		4
.L_30:
        /*00a4*/ 	.word	index@(.nv.constant0.triton_poi_fused__native_batch_norm_legit_no_training_98)
        /*00a8*/ 	.short	0x0210
        /*00aa*/ 	.short	0x0034


	//----- nvinfo : EIATTR_SW_WAR
	.align		4
.L_31:
        /*00ac*/ 	.byte	0x04, 0x36
        /*00ae*/ 	.short	(.L_33 - .L_32)
.L_32:
        /*00b0*/ 	.word	0x00000008
.L_33:


//--------------------- .nv.callgraph             --------------------------
	.section	.nv.callgraph,"",@"SHT_CUDA_CALLGRAPH"
	.align	4
	.sectionentsize	8
	.align		4
        /*0000*/ 	.word	0x00000000
	.align		4
        /*0004*/ 	.word	0xffffffff
	.align		4
        /*0008*/ 	.word	0x00000000
	.align		4
        /*000c*/ 	.word	0xfffffffe
	.align		4
        /*0010*/ 	.word	0x00000000
	.align		4
        /*0014*/ 	.word	0xfffffffd
	.align		4
        /*0018*/ 	.word	0x00000000
	.align		4
        /*001c*/ 	.word	0xfffffffc


//--------------------- .nv.constant4             --------------------------
	.section	.nv.constant4,"a",@progbits
	.align	8
	.align		8
.nv.constant4:
        /*0000*/ 	.dword	_$_str
	.align		8
        /*0008*/ 	.dword	_$_str_$_2


//--------------------- .text.triton_poi_fused__native_batch_norm_legit_no_training_98 --------------------------
	.section	.text.triton_poi_fused__native_batch_norm_legit_no_training_98,"ax",@progbits
	.align	128
        .global         triton_poi_fused__native_batch_norm_legit_no_training_98
        .type           triton_poi_fused__native_batch_norm_legit_no_training_98,@function
        .size           triton_poi_fused__native_batch_norm_legit_no_training_98,(.L_x_1 - triton_poi_fused__native_batch_norm_legit_no_training_98)
        .other          triton_poi_fused__native_batch_norm_legit_no_training_98,@"STO_CUDA_ENTRY STV_DEFAULT"
triton_poi_fused__native_batch_norm_legit_no_training_98:
.text.triton_poi_fused__native_batch_norm_legit_no_training_98:
[----:B------:R-:W0:Y:S01]  /*0000*/  LDC R1, c[0x0][0x28] ;  /* 0x00000a00ff017b82 */ /* 0x000e220000000800 */
[----:B------:R-:W1:Y:S07]  /*0010*/  S2R R2, SR_TID.X ;  /* 0x0000000000027919 */ /* 0x000e6e0000002100 */
[----:B------:R-:W2:Y:S01]  /*0020*/  LDC.64 R10, c[0x0][0x220] ;  /* 0x00008800ff0a7b82 */ /* 0x000ea20000000a00 */
[----:B------:R-:W-:Y:S01]  /*0030*/  ULDC.64 UR4, c[0x0][0x208] ;  /* 0x0000820000047ab9 */ /* 0x000fe20000000a00 */
[----:B------:R-:W3:Y:S06]  /*0040*/  S2R R3, SR_CTAID.X ;  /* 0x0000000000037919 */ /* 0x000eec0000002500 */
[----:B------:R-:W4:Y:S08]  /*0050*/  LDC.64 R6, c[0x0][0x210] ;  /* 0x00008400ff067b82 */ /* 0x000f300000000a00 */
[----:B------:R-:W5:Y:S08]  /*0060*/  LDC.64 R8, c[0x0][0x218] ;  /* 0x00008600ff087b82 */ /* 0x000f700000000a00 */
[----:B------:R-:W4:Y:S01]  /*0070*/  LDC.64 R12, c[0x0][0x228] ;  /* 0x00008a00ff0c7b82 */ /* 0x000f220000000a00 */
[----:B-1----:R-:W-:-:S07]  /*0080*/  LOP3.LUT R2, R2, 0x7f, RZ, 0xc0, !PT ;  /* 0x0000007f02027812 */ /* 0x002fce00078ec0ff */
[----:B------:R-:W1:Y:S01]  /*0090*/  LDC.64 R14, c[0x0][0x230] ;  /* 0x00008c00ff0e7b82 */ /* 0x000e620000000a00 */
[----:B---3--:R-:W-:Y:S01]  /*00a0*/  LEA R3, R3, R2, 0x7 ;  /* 0x0000000203037211 */ /* 0x008fe200078e38ff */
[----:B------:R-:W-:-:S03]  /*00b0*/  HFMA2.MMA R2, -RZ, RZ, 0, 0 ;  /* 0x00000000ff027435 */ /* 0x000fc600000001ff */
[----:B------:R-:W-:-:S07]  /*00c0*/  ISETP.GE.AND P2, PT, R3, 0x3cc0, PT ;  /* 0x00003cc00300780c */ /* 0x000fce0003f46270 */
[----:B------:R-:W-:-:S05]  /*00d0*/  IMAD.HI R0, R3, -0x7926fabb, R2 ;  /* 0x86d9054503007827 */ /* 0x000fca00078e0202 */
[----:B------:R-:W-:-:S04]  /*00e0*/  SHF.R.U32.HI R5, RZ, 0x1f, R0 ;  /* 0x0000001fff057819 */ /* 0x000fc80000011600 */
[----:B------:R-:W-:-:S05]  /*00f0*/  LEA.HI.SX32 R5, R0, R5, 0x17 ;  /* 0x0000000500057211 */ /* 0x000fca00078fbaff */
[----:B------:R-:W-:-:S04]  /*0100*/  IMAD R17, R5, -0x3cc, R3 ;  /* 0xfffffc3405117824 */ /* 0x000fc800078e0203 */
[----:B--2---:R-:W-:-:S05]  /*0110*/  IMAD.WIDE R10, R17, 0x4, R10 ;  /* 0x00000004110a7825 */ /* 0x004fca00078e020a */
[----:B------:R2:W3:Y:S01]  /*0120*/  @!P2 LDG.E.EL R2, desc[UR4][R10.64] ;  /* 0x000000040a02a981 */ /* 0x0004e2000c2e1900 */
[----:B------:R-:W-:Y:S02]  /*0130*/  CS2R R4, SRZ ;  /* 0x0000000000047805 */ /* 0x000fe4000001ff00 */
[----:B------:R-:W-:Y:S01]  /*0140*/  MOV R0, RZ ;  /* 0x000000ff00007202 */ /* 0x000fe20000000f00 */
[----:B----4-:R-:W-:-:S04]  /*0150*/  IMAD.WIDE R6, R3, 0x4, R6 ;  /* 0x0000000403067825 */ /* 0x010fc800078e0206 */
[C---:B-----5:R-:W-:Y:S01]  /*0160*/  IMAD.WIDE R8, R17.reuse, 0x4, R8 ;  /* 0x0000000411087825 */ /* 0x060fe200078e0208 */
[----:B------:R4:W5:Y:S03]  /*0170*/  @!P2 LDG.E R5, desc[UR4][R6.64] ;  /* 0x000000040605a981 */ /* 0x000966000c1e1900 */
[C---:B0-2---:R-:W-:Y:S01]  /*0180*/  IMAD.WIDE R10, R17.reuse, 0x4, R12 ;  /* 0x00000004110a7825 */ /* 0x045fe200078e020c */
[----:B------:R0:W5:Y:S03]  /*0190*/  @!P2 LDG.E.EL R0, desc[UR4][R8.64] ;  /* 0x000000040800a981 */ /* 0x000166000c2e1900 */
[----:B-1----:R-:W-:Y:S01]  /*01a0*/  IMAD.WIDE R12, R17, 0x4, R14 ;  /* 0x00000004110c7825 */ /* 0x002fe200078e020e */
[----:B------:R-:W-:Y:S01]  /*01b0*/  HFMA2.MMA R15, -RZ, RZ, 0, 0 ;  /* 0x00000000ff0f7435 */ /* 0x000fe200000001ff */
[----:B------:R-:W2:Y:S01]  /*01c0*/  @!P2 LDG.E.EL R4, desc[UR4][R10.64] ;  /* 0x000000040a04a981 */ /* 0x000ea2000c2e1900 */
[----:B----4-:R-:W1:Y:S08]  /*01d0*/  LDC.64 R6, c[0x0][0x238] ;  /* 0x00008e00ff067b82 */ /* 0x010e700000000a00 */
[----:B------:R-:W2:Y:S01]  /*01e0*/  @!P2 LDG.E.EL R15, desc[UR4][R12.64] ;  /* 0x000000040c0fa981 */ /* 0x000ea2000c2e1900 */
[----:B0-----:R-:W-:Y:S01]  /*01f0*/  MOV R9, 0x3e800000 ;  /* 0x3e80000000097802 */ /* 0x001fe20000000f00 */
[----:B---3--:R-:W-:-:S04]  /*0200*/  FADD R2, R2, 9.9999997473787516356e-06 ;  /* 0x3727c5ac02027421 */ /* 0x008fc80000000000 */
[----:B------:R1:W0:Y:S01]  /*0210*/  MUFU.SQRT R14, R2 ;  /* 0x00000002000e7308 */ /* 0x0002220000002000 */
[----:B-----5:R-:W-:Y:S01]  /*0220*/  FADD R0, -R0, R5 ;  /* 0x0000000500007221 */ /* 0x020fe20000000100 */
[----:B-1----:R-:W-:Y:S01]  /*0230*/  IMAD.WIDE R2, R3, 0x4, R6 ;  /* 0x0000000403027825 */ /* 0x002fe200078e0206 */
[C---:B0-----:R-:W-:Y:S02]  /*0240*/  FSETP.GT.AND P0, PT, R14.reuse, 8.50705917302346158658e+37, PT ;  /* 0x7e8000000e00780b */ /* 0x041fe40003f04000 */
[----:B------:R-:W-:Y:S02]  /*0250*/  FSETP.GEU.AND P1, PT, R14, 1.175494350822287508e-38, PT ;  /* 0x008000000e00780b */ /* 0x000fe40003f2e000 */
[----:B------:R-:W-:-:S09]  /*0260*/  FSEL R9, R9, 1, P0 ;  /* 0x3f80000009097808 */ /* 0x000fd20000000000 */
[----:B------:R-:W-:Y:S02]  /*0270*/  @P0 FMUL R14, R14, 0.25 ;  /* 0x3e8000000e0e0820 */ /* 0x000fe40000400000 */
[----:B------:R-:W-:Y:S02]  /*0280*/  @!P1 FMUL R9, R9, 16777216 ;  /* 0x4b80000009099820 */ /* 0x000fe40000400000 */
[----:B------:R-:W-:-:S06]  /*0290*/  @!P1 FMUL R14, R14, 16777216 ;  /* 0x4b8000000e0e9820 */ /* 0x000fcc0000400000 */
[----:B------:R-:W0:Y:S02]  /*02a0*/  MUFU.RCP R14, R14 ;  /* 0x0000000e000e7308 */ /* 0x000e240000001000 */
[----:B0-----:R-:W-:-:S04]  /*02b0*/  FMUL R9, R14, R9 ;  /* 0x000000090e097220 */ /* 0x001fc80000400000 */
[----:B------:R-:W-:-:S04]  /*02c0*/  FMUL R0, R0, R9 ;  /* 0x0000000900007220 */ /* 0x000fc80000400000 */
[----:B--2---:R-:W-:Y:S01]  /*02d0*/  FFMA R15, R0, R4, R15 ;  /* 0x00000004000f7223 */ /* 0x004fe2000000000f */
[----:B------:R-:W-:Y:S06]  /*02e0*/  @P2 EXIT ;  /* 0x000000000000294d */ /* 0x000fec0003800000 */
[----:B------:R-:W-:Y:S01]  /*02f0*/  STG.E desc[UR4][R2.64], R15 ;  /* 0x0000000f02007986 */ /* 0x000fe2000c101904 */
[----:B------:R-:W-:Y:S05]  /*0300*/  EXIT ;  /* 0x000000000000794d */ /* 0x000fea0003800000 */
.L_x_0:
[----:B------:R-:W-:-:S00]  /*0310*/  BRA `(.L_x_0) ;  /* 0xfffffffc00fc7947 */ /* 0x000fc0000383ffff */
[----:B------:R-:W-:-:S00]  /*0320*/  NOP ;  /* 0x0000000000007918 */ /* 0x000fc00000000000 */
        /* <DEDUP_REMOVED lines=13> */
.L_x_1:


//--------------------- .nv.global.init           --------------------------
	.section	.nv.global.init,"aw",@progbits
.nv.global.init:
	.type		_$_str,@object
	.size		_$_str,(_$_str_$_2 - _$_str)
_$_str:
        /*0000*/ 	.byte	0x5f, 0x5f, 0x43, 0x55, 0x44, 0x41, 0x5f, 0x46, 0x54, 0x5a, 0x00
	.type		_$_str_$_2,@object
	.size		_$_str_$_2,(.L_1 - _$_str_$_2)
_$_str_$_2:
        /*000b*/ 	.byte	0x5f, 0x5f, 0x43, 0x55, 0x44, 0x41, 0x5f, 0x50, 0x52, 0x45, 0x43, 0x5f, 0x53, 0x51, 0x52, 0x54
        /*001b*/ 	.byte	0x00
.L_1:


//--------------------- .nv.constant0.triton_poi_fused__native_batch_norm_legit_no_training_98 --------------------------
	.section	.nv.constant0.triton_poi_fused__native_batch_norm_legit_no_training_98,"a",@progbits
	.sectionflags	@""
	.align	4
.nv.constant0.triton_poi_fused__native_batch_norm_legit_no_training_98:
	.zero		580
